//
// Generated by NVIDIA NVVM Compiler
//
// Compiler Build ID: CL-36424714
// Cuda compilation tools, release 13.0, V13.0.88
// Based on NVVM 20.0.0
//

.version 9.0
.target sm_100
.address_size 64

	// .globl	_Z6kernelPiS_i
.const .align 4 .b8 coef[36];
// _ZZ6kernelPiS_iE4smem has been demoted

.visible .entry _Z6kernelPiS_i(
	.param .u64 .ptr .align 1 _Z6kernelPiS_i_param_0,
	.param .u64 .ptr .align 1 _Z6kernelPiS_i_param_1,
	.param .u32 _Z6kernelPiS_i_param_2
)
{
	.reg .pred 	%p<9>;
	.reg .b32 	%r<46>;
	.reg .b64 	%rd<11>;
	// demoted variable
	.shared .align 4 .b8 _ZZ6kernelPiS_iE4smem[544];
	ld.param.u64 	%rd4, [_Z6kernelPiS_i_param_0];
	ld.param.u64 	%rd3, [_Z6kernelPiS_i_param_1];
	ld.param.u32 	%r5, [_Z6kernelPiS_i_param_2];
	cvta.to.global.u64 	%rd1, %rd4;
	mov.u32 	%r1, %tid.x;
	mov.u32 	%r6, %ntid.x;
	mov.u32 	%r2, %ctaid.x;
	mad.lo.s32 	%r3, %r6, %r2, %r1;
	setp.ge.s32 	%p1, %r3, %r5;
	@%p1 bra 	$L__BB0_10;
	mov.u32 	%r7, %nctaid.x;
	mul.wide.s32 	%rd5, %r3, 4;
	add.s64 	%rd2, %rd1, %rd5;
	ld.global.u32 	%r9, [%rd2];
	shl.b32 	%r10, %r1, 2;
	mov.u32 	%r11, _ZZ6kernelPiS_iE4smem;
	add.s32 	%r4, %r11, %r10;
	st.shared.u32 	[%r4+16], %r9;
	setp.eq.s32 	%p2, %r2, 0;
	add.s32 	%r13, %r7, -1;
	setp.eq.s32 	%p3, %r2, %r13;
	or.pred  	%p4, %p2, %p3;
	@%p4 bra 	$L__BB0_4;
	setp.gt.u32 	%p8, %r1, 3;
	@%p8 bra 	$L__BB0_9;
	ld.global.u32 	%r18, [%rd2+-16];
	st.shared.u32 	[%r4], %r18;
	bra.uni 	$L__BB0_9;
$L__BB0_4:
	setp.ne.s32 	%p5, %r2, 0;
	@%p5 bra 	$L__BB0_7;
	setp.gt.u32 	%p7, %r1, 3;
	@%p7 bra 	$L__BB0_9;
	ld.global.u32 	%r16, [%rd2+-16];
	st.shared.u32 	[%r4], %r16;
	mul.wide.u32 	%rd6, %r3, 4;
	add.s64 	%rd7, %rd1, %rd6;
	ld.global.u32 	%r17, [%rd7+512];
	st.shared.u32 	[%r4+32], %r17;
	bra.uni 	$L__BB0_9;
$L__BB0_7:
	setp.gt.u32 	%p6, %r1, 3;
	@%p6 bra 	$L__BB0_9;
	ld.global.u32 	%r14, [%rd2+-16];
	st.shared.u32 	[%r4], %r14;
	mov.b32 	%r15, 0;
	st.shared.u32 	[%r4+528], %r15;
$L__BB0_9:
	bar.sync 	0;
	ld.shared.u32 	%r19, [%r4];
	ld.const.u32 	%r20, [coef];
	mul.lo.s32 	%r21, %r20, %r19;
	ld.shared.u32 	%r22, [%r4+4];
	ld.const.u32 	%r23, [coef+4];
	mad.lo.s32 	%r24, %r23, %r22, %r21;
	ld.shared.u32 	%r25, [%r4+8];
	ld.const.u32 	%r26, [coef+8];
	mad.lo.s32 	%r27, %r26, %r25, %r24;
	ld.shared.u32 	%r28, [%r4+12];
	ld.const.u32 	%r29, [coef+12];
	mad.lo.s32 	%r30, %r29, %r28, %r27;
	ld.shared.u32 	%r31, [%r4+16];
	ld.const.u32 	%r32, [coef+16];
	mad.lo.s32 	%r33, %r32, %r31, %r30;
	ld.shared.u32 	%r34, [%r4+20];
	ld.const.u32 	%r35, [coef+20];
	mad.lo.s32 	%r36, %r35, %r34, %r33;
	ld.shared.u32 	%r37, [%r4+24];
	ld.const.u32 	%r38, [coef+24];
	mad.lo.s32 	%r39, %r38, %r37, %r36;
	ld.shared.u32 	%r40, [%r4+28];
	ld.const.u32 	%r41, [coef+28];
	mad.lo.s32 	%r42, %r41, %r40, %r39;
	ld.shared.u32 	%r43, [%r4+32];
	ld.const.u32 	%r44, [coef+32];
	mad.lo.s32 	%r45, %r44, %r43, %r42;
	cvta.to.global.u64 	%rd8, %rd3;
	add.s64 	%rd10, %rd8, %rd5;
	st.global.u32 	[%rd10], %r45;
$L__BB0_10:
	ret;

}


// ===== COMPILED SASS (sm_100) =====

	.target	sm_100

	.elftype	@"ET_EXEC"


//--------------------- .note.nv.tkinfo           --------------------------
	.section	.note.nv.tkinfo,"",@"SHT_NOTE"
	.sectionflags	@"SHF_NOTE_NV_TKINFO"
	.tkinfo
        /*0018*/ 	.word	0x00000002
        /*0030*/ 	.string	""
        /*0030*/ 	.string	"ptxas"
        /*0030*/ 	.string	"Cuda compilation tools, release 13.0, V13.0.88"
        /*0030*/ 	.string	"Build cuda_13.0.r13.0/compiler.36424714_0"
        /*0030*/ 	.string	"-arch sm_100 -m 64 "



//--------------------- .note.nv.cuinfo           --------------------------
	.section	.note.nv.cuinfo,"",@"SHT_NOTE"
	.sectionflags	@"SHF_NOTE_NV_CUINFO"
        /*0018*/ 	.short	0x0002
        /*001a*/ 	.short	0x0064
        /*001c*/ 	.short	0x0082
	.zero		2


//--------------------- .nv.info                  --------------------------
	.section	.nv.info,"",@"SHT_CUDA_INFO"
	.align	4


	//----- nvinfo : EIATTR_REGCOUNT
	.align		4
        /*0000*/ 	.byte	0x04, 0x2f
        /*0002*/ 	.short	(.L_2 - .L_1)
	.align		4
.L_1:
        /*0004*/ 	.word	index@(_Z6kernelPiS_i)
        /*0008*/ 	.word	0x00000018


	//----- nvinfo : EIATTR_FRAME_SIZE
	.align		4
.L_2:
        /*000c*/ 	.byte	0x04, 0x11
        /*000e*/ 	.short	(.L_4 - .L_3)
	.align		4
.L_3:
        /*0010*/ 	.word	index@(_Z6kernelPiS_i)
        /*0014*/ 	.word	0x00000000


	//----- nvinfo : EIATTR_MIN_STACK_SIZE
	.align		4
.L_4:
        /*0018*/ 	.byte	0x04, 0x12
        /*001a*/ 	.short	(.L_6 - .L_5)
	.align		4
.L_5:
        /*001c*/ 	.word	index@(_Z6kernelPiS_i)
        /*0020*/ 	.word	0x00000000
.L_6:


//--------------------- .nv.compat                --------------------------
	.section	.nv.compat,"",@"SHT_CUDA_COMPAT_INFO"
	.align	4
        /*0000*/ 	.byte	0x02, 0x09, 0x00, 0x00, 0x02, 0x02, 0x01, 0x00, 0x02, 0x05, 0x05, 0x00, 0x03, 0x07, 0x01, 0x01
        /*0010*/ 	.byte	0x02, 0x03, 0x00, 0x00, 0x02, 0x06, 0x01, 0x00, 0x04, 0x0b, 0x08, 0x00, 0x09, 0x00, 0x00, 0x00
        /*0020*/ 	.byte	0x00, 0x00, 0x00, 0x00


//--------------------- .nv.info._Z6kernelPiS_i   --------------------------
	.section	.nv.info._Z6kernelPiS_i,"",@"SHT_CUDA_INFO"
	.sectionflags	@""
	.align	4


	//----- nvinfo : EIATTR_CUDA_API_VERSION
	.align		4
        /*0000*/ 	.byte	0x04, 0x37
        /*0002*/ 	.short	(.L_8 - .L_7)
.L_7:
        /*0004*/ 	.word	0x00000082


	//----- nvinfo : EIATTR_KPARAM_INFO
	.align		4
.L_8:
        /*0008*/ 	.byte	0x04, 0x17
        /*000a*/ 	.short	(.L_10 - .L_9)
.L_9:
        /*000c*/ 	.word	0x00000000
        /*0010*/ 	.short	0x0002
        /*0012*/ 	.short	0x0010
        /*0014*/ 	.byte	0x00, 0xf0, 0x11, 0x00


	//----- nvinfo : EIATTR_KPARAM_INFO
	.align		4
.L_10:
        /*0018*/ 	.byte	0x04, 0x17
        /*001a*/ 	.short	(.L_12 - .L_11)
.L_11:
        /*001c*/ 	.word	0x00000000
        /*0020*/ 	.short	0x0001
        /*0022*/ 	.short	0x0008
        /*0024*/ 	.byte	0x00, 0xf5, 0x21, 0x00


	//----- nvinfo : EIATTR_KPARAM_INFO
	.align		4
.L_12:
        /*0028*/ 	.byte	0x04, 0x17
        /*002a*/ 	.short	(.L_14 - .L_13)
.L_13:
        /*002c*/ 	.word	0x00000000
        /*0030*/ 	.short	0x0000
        /*0032*/ 	.short	0x0000
        /*0034*/ 	.byte	0x00, 0xf5, 0x21, 0x00


	//----- nvinfo : EIATTR_SPARSE_MMA_MASK
	.align		4
.L_14:
        /*0038*/ 	.byte	0x03, 0x50
        /*003a*/ 	.short	0x0000


	//----- nvinfo : EIATTR_MAXREG_COUNT
	.align		4
        /*003c*/ 	.byte	0x03, 0x1b
        /*003e*/ 	.short	0x00ff


	//----- nvinfo : EIATTR_NUM_BARRIERS
	.align		4
        /*0040*/ 	.byte	0x02, 0x4c
        /*0042*/ 	.byte	0x01
	.zero		1


	//----- nvinfo : EIATTR_MERCURY_ISA_VERSION
	.align		4
        /*0044*/ 	.byte	0x03, 0x5f
        /*0046*/ 	.short	0x0101


	//----- nvinfo : EIATTR_VRC_CTA_INIT_COUNT
	.align		4
        /*0048*/ 	.byte	0x02, 0x4a
	.zero		1
	.zero		1


	//----- nvinfo : EIATTR_EXIT_INSTR_OFFSETS
	.align		4
        /*004c*/ 	.byte	0x04, 0x1c
        /*004e*/ 	.short	(.L_16 - .L_15)


	//   ....[0]....
.L_15:
        /*0050*/ 	.word	0x00000070


	//   ....[1]....
        /*0054*/ 	.word	0x00000450


	//----- nvinfo : EIATTR_CRS_STACK_SIZE
	.align		4
.L_16:
        /*0058*/ 	.byte	0x04, 0x1e
        /*005a*/ 	.short	(.L_18 - .L_17)
.L_17:
        /*005c*/ 	.word	0x00000000


	//----- nvinfo : EIATTR_CBANK_PARAM_SIZE
	.align		4
.L_18:
        /*0060*/ 	.byte	0x03, 0x19
        /*0062*/ 	.short	0x0014


	//----- nvinfo : EIATTR_PARAM_CBANK
	.align		4
        /*0064*/ 	.byte	0x04, 0x0a
        /*0066*/ 	.short	(.L_20 - .L_19)
	.align		4
.L_19:
        /*0068*/ 	.word	index@(.nv.constant0._Z6kernelPiS_i)
        /*006c*/ 	.short	0x0380
        /*006e*/ 	.short	0x0014


	//----- nvinfo : EIATTR_SW_WAR
	.align		4
.L_20:
        /*0070*/ 	.byte	0x04, 0x36
        /*0072*/ 	.short	(.L_22 - .L_21)
.L_21:
        /*0074*/ 	.word	0x00000008
.L_22:


//--------------------- .nv.callgraph             --------------------------
	.section	.nv.callgraph,"",@"SHT_CUDA_CALLGRAPH"
	.align	4
	.sectionentsize	8
	.align		4
        /*0000*/ 	.word	0x00000000
	.align		4
        /*0004*/ 	.word	0xffffffff
	.align		4
        /*0008*/ 	.word	0x00000000
	.align		4
        /*000c*/ 	.word	0xfffffffe
	.align		4
        /*0010*/ 	.word	0x00000000
	.align		4
        /*0014*/ 	.word	0xfffffffd
	.align		4
        /*0018*/ 	.word	0x00000000
	.align		4
        /*001c*/ 	.word	0xfffffffc


//--------------------- .nv.constant3             --------------------------
	.section	.nv.constant3,"a",@progbits
	.align	4
.nv.constant3:
	.type		coef,@object
	.size		coef,(.L_0 - coef)
coef:
	.zero		36
.L_0:


//--------------------- .text._Z6kernelPiS_i      --------------------------
	.section	.text._Z6kernelPiS_i,"ax",@progbits
	.align	128
        .global         _Z6kernelPiS_i
        .type           _Z6kernelPiS_i,@function
        .size           _Z6kernelPiS_i,(.L_x_5 - _Z6kernelPiS_i)
        .other          _Z6kernelPiS_i,@"STO_CUDA_ENTRY STV_DEFAULT"
_Z6kernelPiS_i:
.text._Z6kernelPiS_i:
[----:B------:R-:W-:Y:S01]  /*0000*/  LDC R1, c[0x0][0x37c] ;  /* 0x0000df00ff017b82 */ /* 0x000fe20000000800 */
[----:B------:R-:W0:Y:S01]  /*0010*/  S2R R4, SR_TID.X ;  /* 0x0000000000047919 */ /* 0x000e220000002100 */
[----:B------:R-:W0:Y:S01]  /*0020*/  LDCU UR4, c[0x0][0x360] ;  /* 0x00006c00ff0477ac */ /* 0x000e220008000800 */
[----:B------:R-:W0:Y:S01]  /*0030*/  S2R R11, SR_CTAID.X ;  /* 0x00000000000b7919 */ /* 0x000e220000002500 */
[----:B------:R-:W1:Y:S01]  /*0040*/  LDCU UR5, c[0x0][0x390] ;  /* 0x00007200ff0577ac */ /* 0x000e620008000800 */
[----:B0-----:R-:W-:-:S05]  /*0050*/  IMAD R5, R11, UR4, R4 ;  /* 0x000000040b057c24 */ /* 0x001fca000f8e0204 */
[----:B-1----:R-:W-:-:S13]  /*0060*/  ISETP.GE.AND P0, PT, R5, UR5, PT ;  /* 0x0000000505007c0c */ /* 0x002fda000bf06270 */
[----:B------:R-:W-:Y:S05]  /*0070*/  @P0 EXIT ;  /* 0x000000000000094d */ /* 0x000fea0003800000 */
[----:B------:R-:W0:Y:S01]  /*0080*/  LDC.64 R6, c[0x0][0x380] ;  /* 0x0000e000ff067b82 */ /* 0x000e220000000a00 */
[----:B------:R-:W1:Y:S01]  /*0090*/  LDCU.64 UR8, c[0x0][0x358] ;  /* 0x00006b00ff0877ac */ /* 0x000e620008000a00 */
[----:B0-----:R-:W-:-:S05]  /*00a0*/  IMAD.WIDE R2, R5, 0x4, R6 ;  /* 0x0000000405027825 */ /* 0x001fca00078e0206 */
[----:B-1----:R-:W2:Y:S01]  /*00b0*/  LDG.E R0, desc[UR8][R2.64] ;  /* 0x0000000802007981 */ /* 0x002ea2000c1e1900 */
[----:B------:R-:W0:Y:S01]  /*00c0*/  S2UR UR5, SR_CgaCtaId ;  /* 0x00000000000579c3 */ /* 0x000e220000008800 */
[----:B------:R-:W1:Y:S01]  /*00d0*/  LDCU UR6, c[0x0][0x370] ;  /* 0x00006e00ff0677ac */ /* 0x000e620008000800 */
[----:B------:R-:W-:Y:S01]  /*00e0*/  BSSY.RECONVERGENT B0, `(.L_x_0) ;  /* 0x000001d000007945 */ /* 0x000fe20003800200 */
[----:B------:R-:W-:Y:S02]  /*00f0*/  UMOV UR4, 0x400 ;  /* 0x0000040000047882 */ /* 0x000fe40000000000 */
[----:B0-----:R-:W-:-:S06]  /*0100*/  ULEA UR4, UR5, UR4, 0x18 ;  /* 0x0000000405047291 */ /* 0x001fcc000f8ec0ff */
[----:B------:R-:W-:Y:S01]  /*0110*/  LEA R9, R4, UR4, 0x2 ;  /* 0x0000000404097c11 */ /* 0x000fe2000f8e10ff */
[----:B-1----:R-:W-:-:S06]  /*0120*/  UIADD3 UR4, UPT, UPT, UR6, -0x1, URZ ;  /* 0xffffffff06047890 */ /* 0x002fcc000fffe0ff */
[----:B------:R-:W-:-:S04]  /*0130*/  ISETP.NE.AND P0, PT, R11, UR4, PT ;  /* 0x000000040b007c0c */ /* 0x000fc8000bf05270 */
[----:B------:R-:W-:Y:S01]  /*0140*/  ISETP.EQ.OR P0, PT, R11, RZ, !P0 ;  /* 0x000000ff0b00720c */ /* 0x000fe20004702670 */
[----:B--2---:R0:W-:-:S12]  /*0150*/  STS [R9+0x10], R0 ;  /* 0x0000100009007388 */ /* 0x0041d80000000800 */
[----:B------:R-:W-:Y:S05]  /*0160*/  @P0 BRA `(.L_x_1) ;  /* 0x0000000000140947 */ /* 0x000fea0003800000 */
[----:B------:R-:W-:-:S13]  /*0170*/  ISETP.GT.U32.AND P0, PT, R4, 0x3, PT ;  /* 0x000000030400780c */ /* 0x000fda0003f04070 */
[----:B------:R-:W-:Y:S05]  /*0180*/  @P0 BRA `(.L_x_2) ;  /* 0x0000000000480947 */ /* 0x000fea0003800000 */
[----:B------:R-:W2:Y:S04]  /*0190*/  LDG.E R2, desc[UR8][R2.64+-0x10] ;  /* 0xfffff00802027981 */ /* 0x000ea8000c1e1900 */
[----:B--2---:R1:W-:Y:S01]  /*01a0*/  STS [R9], R2 ;  /* 0x0000000209007388 */ /* 0x0043e20000000800 */
[----:B------:R-:W-:Y:S05]  /*01b0*/  BRA `(.L_x_2) ;  /* 0x00000000003c7947 */ /* 0x000fea0003800000 */
.L_x_1:
[----:B------:R-:W-:-:S13]  /*01c0*/  ISETP.NE.AND P0, PT, R11, RZ, PT ;  /* 0x000000ff0b00720c */ /* 0x000fda0003f05270 */
[----:B------:R-:W-:Y:S05]  /*01d0*/  @P0 BRA `(.L_x_3) ;  /* 0x0000000000200947 */ /* 0x000fea0003800000 */
[----:B------:R-:W-:-:S13]  /*01e0*/  ISETP.GT.U32.AND P0, PT, R4, 0x3, PT ;  /* 0x000000030400780c */ /* 0x000fda0003f04070 */
[----:B------:R-:W-:Y:S05]  /*01f0*/  @P0 BRA `(.L_x_2) ;  /* 0x00000000002c0947 */ /* 0x000fea0003800000 */
[----:B------:R-:W-:Y:S01]  /*0200*/  IMAD.WIDE.U32 R6, R5, 0x4, R6 ;  /* 0x0000000405067825 */ /* 0x000fe200078e0006 */
[----:B------:R-:W2:Y:S05]  /*0210*/  LDG.E R2, desc[UR8][R2.64+-0x10] ;  /* 0xfffff00802027981 */ /* 0x000eaa000c1e1900 */
[----:B------:R-:W3:Y:S04]  /*0220*/  LDG.E R6, desc[UR8][R6.64+0x200] ;  /* 0x0002000806067981 */ /* 0x000ee8000c1e1900 */
[----:B--2---:R2:W-:Y:S04]  /*0230*/  STS [R9], R2 ;  /* 0x0000000209007388 */ /* 0x0045e80000000800 */
[----:B---3--:R2:W-:Y:S01]  /*0240*/  STS [R9+0x20], R6 ;  /* 0x0000200609007388 */ /* 0x0085e20000000800 */
[----:B------:R-:W-:Y:S05]  /*0250*/  BRA `(.L_x_2) ;  /* 0x0000000000147947 */ /* 0x000fea0003800000 */
.L_x_3:
[----:B------:R-:W-:-:S13]  /*0260*/  ISETP.GT.U32.AND P0, PT, R4, 0x3, PT ;  /* 0x000000030400780c */ /* 0x000fda0003f04070 */
[----:B------:R-:W-:Y:S05]  /*0270*/  @P0 BRA `(.L_x_2) ;  /* 0x00000000000c0947 */ /* 0x000fea0003800000 */
[----:B------:R-:W2:Y:S04]  /*0280*/  LDG.E R2, desc[UR8][R2.64+-0x10] ;  /* 0xfffff00802027981 */ /* 0x000ea8000c1e1900 */
[----:B------:R3:W-:Y:S04]  /*0290*/  STS [R9+0x210], RZ ;  /* 0x000210ff09007388 */ /* 0x0007e80000000800 */
[----:B--2---:R3:W-:Y:S02]  /*02a0*/  STS [R9], R2 ;  /* 0x0000000209007388 */ /* 0x0047e40000000800 */
.L_x_2:
[----:B------:R-:W-:Y:S05]  /*02b0*/  BSYNC.RECONVERGENT B0 ;  /* 0x0000000000007941 */ /* 0x000fea0003800200 */
.L_x_0:
[----:B------:R-:W-:Y:S06]  /*02c0*/  BAR.SYNC.DEFER_BLOCKING 0x0 ;  /* 0x0000000000007b1d */ /* 0x000fec0000010000 */
[----:B------:R-:W4:Y:S01]  /*02d0*/  LDCU.128 UR4, c[0x3][URZ] ;  /* 0x00c00000ff0477ac */ /* 0x000f220008000c00 */
[----:B------:R-:W5:Y:S01]  /*02e0*/  LDCU.128 UR12, c[0x3][0x10] ;  /* 0x00c00200ff0c77ac */ /* 0x000f620008000c00 */
[----:B0-----:R-:W4:Y:S04]  /*02f0*/  LDS R0, [R9] ;  /* 0x0000000009007984 */ /* 0x001f280000000800 */
[----:B------:R-:W0:Y:S04]  /*0300*/  LDS R3, [R9+0x4] ;  /* 0x0000040009037984 */ /* 0x000e280000000800 */
[----:B------:R-:W5:Y:S04]  /*0310*/  LDS R7, [R9+0x8] ;  /* 0x0000080009077984 */ /* 0x000f680000000800 */
[----:B------:R-:W5:Y:S04]  /*0320*/  LDS R11, [R9+0xc] ;  /* 0x00000c00090b7984 */ /* 0x000f680000000800 */
[----:B------:R-:W5:Y:S04]  /*0330*/  LDS R13, [R9+0x10] ;  /* 0x00001000090d7984 */ /* 0x000f680000000800 */
[----:B------:R-:W5:Y:S04]  /*0340*/  LDS R15, [R9+0x14] ;  /* 0x00001400090f7984 */ /* 0x000f680000000800 */
[----:B------:R-:W5:Y:S04]  /*0350*/  LDS R17, [R9+0x18] ;  /* 0x0000180009117984 */ /* 0x000f680000000800 */
[----:B------:R-:W5:Y:S04]  /*0360*/  LDS R19, [R9+0x1c] ;  /* 0x00001c0009137984 */ /* 0x000f680000000800 */
[----:B------:R-:W5:Y:S01]  /*0370*/  LDS R21, [R9+0x20] ;  /* 0x0000200009157984 */ /* 0x000f620000000800 */
[----:B----4-:R-:W-:Y:S01]  /*0380*/  IMAD R0, R0, UR4, RZ ;  /* 0x0000000400007c24 */ /* 0x010fe2000f8e02ff */
[----:B------:R-:W4:Y:S03]  /*0390*/  LDCU UR4, c[0x3][0x20] ;  /* 0x00c00400ff0477ac */ /* 0x000f260008000800 */
[----:B0-----:R-:W-:-:S02]  /*03a0*/  IMAD R0, R3, UR5, R0 ;  /* 0x0000000503007c24 */ /* 0x001fc4000f8e0200 */
[----:B-123--:R-:W0:Y:S02]  /*03b0*/  LDC.64 R2, c[0x0][0x388] ;  /* 0x0000e200ff027b82 */ /* 0x00ee240000000a00 */
[----:B-----5:R-:W-:-:S04]  /*03c0*/  IMAD R0, R7, UR6, R0 ;  /* 0x0000000607007c24 */ /* 0x020fc8000f8e0200 */
[----:B------:R-:W-:-:S04]  /*03d0*/  IMAD R0, R11, UR7, R0 ;  /* 0x000000070b007c24 */ /* 0x000fc8000f8e0200 */
[----:B------:R-:W-:-:S04]  /*03e0*/  IMAD R0, R13, UR12, R0 ;  /* 0x0000000c0d007c24 */ /* 0x000fc8000f8e0200 */
[----:B------:R-:W-:-:S04]  /*03f0*/  IMAD R0, R15, UR13, R0 ;  /* 0x0000000d0f007c24 */ /* 0x000fc8000f8e0200 */
[----:B------:R-:W-:-:S04]  /*0400*/  IMAD R0, R17, UR14, R0 ;  /* 0x0000000e11007c24 */ /* 0x000fc8000f8e0200 */
[----:B------:R-:W-:Y:S02]  /*0410*/  IMAD R0, R19, UR15, R0 ;  /* 0x0000000f13007c24 */ /* 0x000fe4000f8e0200 */
[----:B0-----:R-:W-:-:S04]  /*0420*/  IMAD.WIDE R2, R5, 0x4, R2 ;  /* 0x0000000405027825 */ /* 0x001fc800078e0202 */
[----:B----4-:R-:W-:-:S05]  /*0430*/  IMAD R21, R21, UR4, R0 ;  /* 0x0000000415157c24 */ /* 0x010fca000f8e0200 */
[----:B------:R-:W-:Y:S01]  /*0440*/  STG.E desc[UR8][R2.64], R21 ;  /* 0x0000001502007986 */ /* 0x000fe2000c101908 */
[----:B------:R-:W-:Y:S05]  /*0450*/  EXIT ;  /* 0x000000000000794d */ /* 0x000fea0003800000 */
.L_x_4:
[----:B------:R-:W-:-:S00]  /*0460*/  BRA `(.L_x_4) ;  /* 0xfffffffc00fc7947 */ /* 0x000fc0000383ffff */
[----:B------:R-:W-:-:S00]  /*0470*/  NOP ;  /* 0x0000000000007918 */ /* 0x000fc00000000000 */
        /* <DEDUP_REMOVED lines=8> */
.L_x_5:


//--------------------- .nv.shared._Z6kernelPiS_i --------------------------
	.section	.nv.shared._Z6kernelPiS_i,"aw",@nobits
	.sectionflags	@""
	.align	4
.nv.shared._Z6kernelPiS_i:
	.zero		1568


//--------------------- .nv.shared.reserved.0     --------------------------
	.section	.nv.shared.reserved.0,"aw",@nobits
	.weak		__nv_reservedSMEM_offset_0_alias
	.size		__nv_reservedSMEM_offset_0_alias, 0, 64
	.other		__nv_reservedSMEM_offset_0_alias,@"STO_CUDA_RESERVED_SHARED STV_DEFAULT"
__nv_reservedSMEM_offset_0_alias:
	.zero		0
	.zero		64


//--------------------- .nv.constant0._Z6kernelPiS_i --------------------------
	.section	.nv.constant0._Z6kernelPiS_i,"a",@progbits
	.sectionflags	@""
	.align	4
.nv.constant0._Z6kernelPiS_i:
	.zero		916


//--------------------- SYMBOLS --------------------------

	.type		.nv.reservedSmem.offset0,@object
	.size		.nv.reservedSmem.offset0,0x4
	.type		.nv.reservedSmem.cap,@object
	.size		.nv.reservedSmem.cap,0x4
